//
// Generated by NVIDIA NVVM Compiler
//
// Compiler Build ID: CL-36424714
// Cuda compilation tools, release 13.0, V13.0.88
// Based on NVVM 20.0.0
//

.version 9.0
.target sm_100
.address_size 64

	// .globl	hadamard

.visible .entry hadamard(
	.param .u32 hadamard_param_0,
	.param .u32 hadamard_param_1,
	.param .u64 .ptr .align 1 hadamard_param_2,
	.param .u32 hadamard_param_3,
	.param .u64 .ptr .align 1 hadamard_param_4,
	.param .u32 hadamard_param_5,
	.param .u64 .ptr .align 1 hadamard_param_6,
	.param .u32 hadamard_param_7
)
{
	.reg .pred 	%p<4>;
	.reg .b32 	%r<17>;
	.reg .b64 	%rd<13>;
	.reg .b64 	%fd<4>;

	ld.param.u32 	%r6, [hadamard_param_0];
	ld.param.u32 	%r7, [hadamard_param_1];
	ld.param.u64 	%rd1, [hadamard_param_2];
	ld.param.u32 	%r3, [hadamard_param_3];
	ld.param.u64 	%rd2, [hadamard_param_4];
	ld.param.u32 	%r4, [hadamard_param_5];
	ld.param.u64 	%rd3, [hadamard_param_6];
	ld.param.u32 	%r5, [hadamard_param_7];
	mov.u32 	%r9, %ctaid.x;
	mov.u32 	%r10, %tid.x;
	add.s32 	%r1, %r9, %r10;
	mov.u32 	%r11, %ctaid.y;
	mov.u32 	%r12, %tid.y;
	add.s32 	%r13, %r11, %r12;
	setp.ge.s32 	%p1, %r1, %r6;
	setp.ge.s32 	%p2, %r13, %r7;
	or.pred  	%p3, %p1, %p2;
	@%p3 bra 	$L__BB0_2;
	cvta.to.global.u64 	%rd4, %rd1;
	cvta.to.global.u64 	%rd5, %rd2;
	cvta.to.global.u64 	%rd6, %rd3;
	mad.lo.s32 	%r14, %r3, %r13, %r1;
	mul.wide.s32 	%rd7, %r14, 8;
	add.s64 	%rd8, %rd4, %rd7;
	ld.global.f64 	%fd1, [%rd8];
	mad.lo.s32 	%r15, %r4, %r13, %r1;
	mul.wide.s32 	%rd9, %r15, 8;
	add.s64 	%rd10, %rd5, %rd9;
	ld.global.f64 	%fd2, [%rd10];
	mul.f64 	%fd3, %fd1, %fd2;
	mad.lo.s32 	%r16, %r5, %r13, %r1;
	mul.wide.s32 	%rd11, %r16, 8;
	add.s64 	%rd12, %rd6, %rd11;
	st.global.f64 	[%rd12], %fd3;
$L__BB0_2:
	ret;

}
	// .globl	matrix_sum
.visible .entry matrix_sum(
	.param .u32 matrix_sum_param_0,
	.param .u32 matrix_sum_param_1,
	.param .u64 .ptr .align 1 matrix_sum_param_2,
	.param .u32 matrix_sum_param_3,
	.param .u64 .ptr .align 1 matrix_sum_param_4,
	.param .u32 matrix_sum_param_5,
	.param .u64 .ptr .align 1 matrix_sum_param_6,
	.param .u32 matrix_sum_param_7
)
{
	.reg .pred 	%p<4>;
	.reg .b32 	%r<17>;
	.reg .b64 	%rd<13>;
	.reg .b64 	%fd<4>;

	ld.param.u32 	%r6, [matrix_sum_param_0];
	ld.param.u32 	%r7, [matrix_sum_param_1];
	ld.param.u64 	%rd1, [matrix_sum_param_2];
	ld.param.u32 	%r3, [matrix_sum_param_3];
	ld.param.u64 	%rd2, [matrix_sum_param_4];
	ld.param.u32 	%r4, [matrix_sum_param_5];
	ld.param.u64 	%rd3, [matrix_sum_param_6];
	ld.param.u32 	%r5, [matrix_sum_param_7];
	mov.u32 	%r9, %ctaid.x;
	mov.u32 	%r10, %tid.x;
	add.s32 	%r1, %r9, %r10;
	mov.u32 	%r11, %ctaid.y;
	mov.u32 	%r12, %tid.y;
	add.s32 	%r13, %r11, %r12;
	setp.ge.s32 	%p1, %r1, %r6;
	setp.ge.s32 	%p2, %r13, %r7;
	or.pred  	%p3, %p1, %p2;
	@%p3 bra 	$L__BB1_2;
	cvta.to.global.u64 	%rd4, %rd1;
	cvta.to.global.u64 	%rd5, %rd2;
	cvta.to.global.u64 	%rd6, %rd3;
	mad.lo.s32 	%r14, %r3, %r13, %r1;
	mul.wide.s32 	%rd7, %r14, 8;
	add.s64 	%rd8, %rd4, %rd7;
	ld.global.f64 	%fd1, [%rd8];
	mad.lo.s32 	%r15, %r4, %r13, %r1;
	mul.wide.s32 	%rd9, %r15, 8;
	add.s64 	%rd10, %rd5, %rd9;
	ld.global.f64 	%fd2, [%rd10];
	add.f64 	%fd3, %fd1, %fd2;
	mad.lo.s32 	%r16, %r5, %r13, %r1;
	mul.wide.s32 	%rd11, %r16, 8;
	add.s64 	%rd12, %rd6, %rd11;
	st.global.f64 	[%rd12], %fd3;
$L__BB1_2:
	ret;

}


// ===== COMPILED SASS (sm_100) =====

	.target	sm_100

	.elftype	@"ET_EXEC"


//--------------------- .note.nv.tkinfo           --------------------------
	.section	.note.nv.tkinfo,"",@"SHT_NOTE"
	.sectionflags	@"SHF_NOTE_NV_TKINFO"
	.tkinfo
        /*0018*/ 	.word	0x00000002
        /*0030*/ 	.string	""
        /*0030*/ 	.string	"ptxas"
        /*0030*/ 	.string	"Cuda compilation tools, release 13.0, V13.0.88"
        /*0030*/ 	.string	"Build cuda_13.0.r13.0/compiler.36424714_0"
        /*0030*/ 	.string	"-arch sm_100 -m 64 "



//--------------------- .note.nv.cuinfo           --------------------------
	.section	.note.nv.cuinfo,"",@"SHT_NOTE"
	.sectionflags	@"SHF_NOTE_NV_CUINFO"
        /*0018*/ 	.short	0x0002
        /*001a*/ 	.short	0x0064
        /*001c*/ 	.short	0x0082
	.zero		2


//--------------------- .nv.info                  --------------------------
	.section	.nv.info,"",@"SHT_CUDA_INFO"
	.align	4


	//----- nvinfo : EIATTR_REGCOUNT
	.align		4
        /*0000*/ 	.byte	0x04, 0x2f
        /*0002*/ 	.short	(.L_1 - .L_0)
	.align		4
.L_0:
        /*0004*/ 	.word	index@(hadamard)
        /*0008*/ 	.word	0x0000000e


	//----- nvinfo : EIATTR_FRAME_SIZE
	.align		4
.L_1:
        /*000c*/ 	.byte	0x04, 0x11
        /*000e*/ 	.short	(.L_3 - .L_2)
	.align		4
.L_2:
        /*0010*/ 	.word	index@(hadamard)
        /*0014*/ 	.word	0x00000000


	//----- nvinfo : EIATTR_REGCOUNT
	.align		4
.L_3:
        /*0018*/ 	.byte	0x04, 0x2f
        /*001a*/ 	.short	(.L_5 - .L_4)
	.align		4
.L_4:
        /*001c*/ 	.word	index@(matrix_sum)
        /*0020*/ 	.word	0x0000000e


	//----- nvinfo : EIATTR_FRAME_SIZE
	.align		4
.L_5:
        /*0024*/ 	.byte	0x04, 0x11
        /*0026*/ 	.short	(.L_7 - .L_6)
	.align		4
.L_6:
        /*0028*/ 	.word	index@(matrix_sum)
        /*002c*/ 	.word	0x00000000


	//----- nvinfo : EIATTR_MIN_STACK_SIZE
	.align		4
.L_7:
        /*0030*/ 	.byte	0x04, 0x12
        /*0032*/ 	.short	(.L_9 - .L_8)
	.align		4
.L_8:
        /*0034*/ 	.word	index@(matrix_sum)
        /*0038*/ 	.word	0x00000000


	//----- nvinfo : EIATTR_MIN_STACK_SIZE
	.align		4
.L_9:
        /*003c*/ 	.byte	0x04, 0x12
        /*003e*/ 	.short	(.L_11 - .L_10)
	.align		4
.L_10:
        /*0040*/ 	.word	index@(hadamard)
        /*0044*/ 	.word	0x00000000
.L_11:


//--------------------- .nv.compat                --------------------------
	.section	.nv.compat,"",@"SHT_CUDA_COMPAT_INFO"
	.align	4
        /*0000*/ 	.byte	0x02, 0x09, 0x00, 0x00, 0x02, 0x02, 0x01, 0x00, 0x02, 0x05, 0x05, 0x00, 0x03, 0x07, 0x01, 0x01
        /*0010*/ 	.byte	0x02, 0x03, 0x00, 0x00, 0x02, 0x06, 0x01, 0x00, 0x04, 0x0b, 0x08, 0x00, 0x01, 0x00, 0x00, 0x00
        /*0020*/ 	.byte	0x00, 0x00, 0x00, 0x00


//--------------------- .nv.info.matrix_sum       --------------------------
	.section	.nv.info.matrix_sum,"",@"SHT_CUDA_INFO"
	.sectionflags	@""
	.align	4


	//----- nvinfo : EIATTR_CUDA_API_VERSION
	.align		4
        /*0000*/ 	.byte	0x04, 0x37
        /*0002*/ 	.short	(.L_13 - .L_12)
.L_12:
        /*0004*/ 	.word	0x00000082


	//----- nvinfo : EIATTR_KPARAM_INFO
	.align		4
.L_13:
        /*0008*/ 	.byte	0x04, 0x17
        /*000a*/ 	.short	(.L_15 - .L_14)
.L_14:
        /*000c*/ 	.word	0x00000000
        /*0010*/ 	.short	0x0007
        /*0012*/ 	.short	0x0030
        /*0014*/ 	.byte	0x00, 0xf0, 0x11, 0x00


	//----- nvinfo : EIATTR_KPARAM_INFO
	.align		4
.L_15:
        /*0018*/ 	.byte	0x04, 0x17
        /*001a*/ 	.short	(.L_17 - .L_16)
.L_16:
        /*001c*/ 	.word	0x00000000
        /*0020*/ 	.short	0x0006
        /*0022*/ 	.short	0x0028
        /*0024*/ 	.byte	0x00, 0xf5, 0x21, 0x00


	//----- nvinfo : EIATTR_KPARAM_INFO
	.align		4
.L_17:
        /*0028*/ 	.byte	0x04, 0x17
        /*002a*/ 	.short	(.L_19 - .L_18)
.L_18:
        /*002c*/ 	.word	0x00000000
        /*0030*/ 	.short	0x0005
        /*0032*/ 	.short	0x0020
        /*0034*/ 	.byte	0x00, 0xf0, 0x11, 0x00


	//----- nvinfo : EIATTR_KPARAM_INFO
	.align		4
.L_19:
        /*0038*/ 	.byte	0x04, 0x17
        /*003a*/ 	.short	(.L_21 - .L_20)
.L_20:
        /*003c*/ 	.word	0x00000000
        /*0040*/ 	.short	0x0004
        /*0042*/ 	.short	0x0018
        /*0044*/ 	.byte	0x00, 0xf5, 0x21, 0x00


	//----- nvinfo : EIATTR_KPARAM_INFO
	.align		4
.L_21:
        /*0048*/ 	.byte	0x04, 0x17
        /*004a*/ 	.short	(.L_23 - .L_22)
.L_22:
        /*004c*/ 	.word	0x00000000
        /*0050*/ 	.short	0x0003
        /*0052*/ 	.short	0x0010
        /*0054*/ 	.byte	0x00, 0xf0, 0x11, 0x00


	//----- nvinfo : EIATTR_KPARAM_INFO
	.align		4
.L_23:
        /*0058*/ 	.byte	0x04, 0x17
        /*005a*/ 	.short	(.L_25 - .L_24)
.L_24:
        /*005c*/ 	.word	0x00000000
        /*0060*/ 	.short	0x0002
        /*0062*/ 	.short	0x0008
        /*0064*/ 	.byte	0x00, 0xf5, 0x21, 0x00


	//----- nvinfo : EIATTR_KPARAM_INFO
	.align		4
.L_25:
        /*0068*/ 	.byte	0x04, 0x17
        /*006a*/ 	.short	(.L_27 - .L_26)
.L_26:
        /*006c*/ 	.word	0x00000000
        /*0070*/ 	.short	0x0001
        /*0072*/ 	.short	0x0004
        /*0074*/ 	.byte	0x00, 0xf0, 0x11, 0x00


	//----- nvinfo : EIATTR_KPARAM_INFO
	.align		4
.L_27:
        /*0078*/ 	.byte	0x04, 0x17
        /*007a*/ 	.short	(.L_29 - .L_28)
.L_28:
        /*007c*/ 	.word	0x00000000
        /*0080*/ 	.short	0x0000
        /*0082*/ 	.short	0x0000
        /*0084*/ 	.byte	0x00, 0xf0, 0x11, 0x00


	//----- nvinfo : EIATTR_SPARSE_MMA_MASK
	.align		4
.L_29:
        /*0088*/ 	.byte	0x03, 0x50
        /*008a*/ 	.short	0x0000


	//----- nvinfo : EIATTR_MAXREG_COUNT
	.align		4
        /*008c*/ 	.byte	0x03, 0x1b
        /*008e*/ 	.short	0x00ff


	//----- nvinfo : EIATTR_MERCURY_ISA_VERSION
	.align		4
        /*0090*/ 	.byte	0x03, 0x5f
        /*0092*/ 	.short	0x0101


	//----- nvinfo : EIATTR_VRC_CTA_INIT_COUNT
	.align		4
        /*0094*/ 	.byte	0x02, 0x4a
	.zero		1
	.zero		1


	//----- nvinfo : EIATTR_EXIT_INSTR_OFFSETS
	.align		4
        /*0098*/ 	.byte	0x04, 0x1c
        /*009a*/ 	.short	(.L_31 - .L_30)


	//   ....[0]....
.L_30:
        /*009c*/ 	.word	0x000000a0


	//   ....[1]....
        /*00a0*/ 	.word	0x000001c0


	//----- nvinfo : EIATTR_CBANK_PARAM_SIZE
	.align		4
.L_31:
        /*00a4*/ 	.byte	0x03, 0x19
        /*00a6*/ 	.short	0x0034


	//----- nvinfo : EIATTR_PARAM_CBANK
	.align		4
        /*00a8*/ 	.byte	0x04, 0x0a
        /*00aa*/ 	.short	(.L_33 - .L_32)
	.align		4
.L_32:
        /*00ac*/ 	.word	index@(.nv.constant0.matrix_sum)
        /*00b0*/ 	.short	0x0380
        /*00b2*/ 	.short	0x0034


	//----- nvinfo : EIATTR_SW_WAR
	.align		4
.L_33:
        /*00b4*/ 	.byte	0x04, 0x36
        /*00b6*/ 	.short	(.L_35 - .L_34)
.L_34:
        /*00b8*/ 	.word	0x00000008
.L_35:


//--------------------- .nv.info.hadamard         --------------------------
	.section	.nv.info.hadamard,"",@"SHT_CUDA_INFO"
	.sectionflags	@""
	.align	4


	//----- nvinfo : EIATTR_CUDA_API_VERSION
	.align		4
        /*0000*/ 	.byte	0x04, 0x37
        /*0002*/ 	.short	(.L_37 - .L_36)
.L_36:
        /*0004*/ 	.word	0x00000082


	//----- nvinfo : EIATTR_KPARAM_INFO
	.align		4
.L_37:
        /*0008*/ 	.byte	0x04, 0x17
        /*000a*/ 	.short	(.L_39 - .L_38)
.L_38:
        /*000c*/ 	.word	0x00000000
        /*0010*/ 	.short	0x0007
        /*0012*/ 	.short	0x0030
        /*0014*/ 	.byte	0x00, 0xf0, 0x11, 0x00


	//----- nvinfo : EIATTR_KPARAM_INFO
	.align		4
.L_39:
        /*0018*/ 	.byte	0x04, 0x17
        /*001a*/ 	.short	(.L_41 - .L_40)
.L_40:
        /*001c*/ 	.word	0x00000000
        /*0020*/ 	.short	0x0006
        /*0022*/ 	.short	0x0028
        /*0024*/ 	.byte	0x00, 0xf5, 0x21, 0x00


	//----- nvinfo : EIATTR_KPARAM_INFO
	.align		4
.L_41:
        /*0028*/ 	.byte	0x04, 0x17
        /*002a*/ 	.short	(.L_43 - .L_42)
.L_42:
        /*002c*/ 	.word	0x00000000
        /*0030*/ 	.short	0x0005
        /*0032*/ 	.short	0x0020
        /*0034*/ 	.byte	0x00, 0xf0, 0x11, 0x00


	//----- nvinfo : EIATTR_KPARAM_INFO
	.align		4
.L_43:
        /*0038*/ 	.byte	0x04, 0x17
        /*003a*/ 	.short	(.L_45 - .L_44)
.L_44:
        /*003c*/ 	.word	0x00000000
        /*0040*/ 	.short	0x0004
        /*0042*/ 	.short	0x0018
        /*0044*/ 	.byte	0x00, 0xf5, 0x21, 0x00


	//----- nvinfo : EIATTR_KPARAM_INFO
	.align		4
.L_45:
        /*0048*/ 	.byte	0x04, 0x17
        /*004a*/ 	.short	(.L_47 - .L_46)
.L_46:
        /*004c*/ 	.word	0x00000000
        /*0050*/ 	.short	0x0003
        /*0052*/ 	.short	0x0010
        /*0054*/ 	.byte	0x00, 0xf0, 0x11, 0x00


	//----- nvinfo : EIATTR_KPARAM_INFO
	.align		4
.L_47:
        /*0058*/ 	.byte	0x04, 0x17
        /*005a*/ 	.short	(.L_49 - .L_48)
.L_48:
        /*005c*/ 	.word	0x00000000
        /*0060*/ 	.short	0x0002
        /*0062*/ 	.short	0x0008
        /*0064*/ 	.byte	0x00, 0xf5, 0x21, 0x00


	//----- nvinfo : EIATTR_KPARAM_INFO
	.align		4
.L_49:
        /*0068*/ 	.byte	0x04, 0x17
        /*006a*/ 	.short	(.L_51 - .L_50)
.L_50:
        /*006c*/ 	.word	0x00000000
        /*0070*/ 	.short	0x0001
        /*0072*/ 	.short	0x0004
        /*0074*/ 	.byte	0x00, 0xf0, 0x11, 0x00


	//----- nvinfo : EIATTR_KPARAM_INFO
	.align		4
.L_51:
        /*0078*/ 	.byte	0x04, 0x17
        /*007a*/ 	.short	(.L_53 - .L_52)
.L_52:
        /*007c*/ 	.word	0x00000000
        /*0080*/ 	.short	0x0000
        /*0082*/ 	.short	0x0000
        /*0084*/ 	.byte	0x00, 0xf0, 0x11, 0x00


	//----- nvinfo : EIATTR_SPARSE_MMA_MASK
	.align		4
.L_53:
        /*0088*/ 	.byte	0x03, 0x50
        /*008a*/ 	.short	0x0000


	//----- nvinfo : EIATTR_MAXREG_COUNT
	.align		4
        /*008c*/ 	.byte	0x03, 0x1b
        /*008e*/ 	.short	0x00ff


	//----- nvinfo : EIATTR_MERCURY_ISA_VERSION
	.align		4
        /*0090*/ 	.byte	0x03, 0x5f
        /*0092*/ 	.short	0x0101


	//----- nvinfo : EIATTR_VRC_CTA_INIT_COUNT
	.align		4
        /*0094*/ 	.byte	0x02, 0x4a
	.zero		1
	.zero		1


	//----- nvinfo : EIATTR_EXIT_INSTR_OFFSETS
	.align		4
        /*0098*/ 	.byte	0x04, 0x1c
        /*009a*/ 	.short	(.L_55 - .L_54)


	//   ....[0]....
.L_54:
        /*009c*/ 	.word	0x000000a0


	//   ....[1]....
        /*00a0*/ 	.word	0x000001c0


	//----- nvinfo : EIATTR_CBANK_PARAM_SIZE
	.align		4
.L_55:
        /*00a4*/ 	.byte	0x03, 0x19
        /*00a6*/ 	.short	0x0034


	//----- nvinfo : EIATTR_PARAM_CBANK
	.align		4
        /*00a8*/ 	.byte	0x04, 0x0a
        /*00aa*/ 	.short	(.L_57 - .L_56)
	.align		4
.L_56:
        /*00ac*/ 	.word	index@(.nv.constant0.hadamard)
        /*00b0*/ 	.short	0x0380
        /*00b2*/ 	.short	0x0034


	//----- nvinfo : EIATTR_SW_WAR
	.align		4
.L_57:
        /*00b4*/ 	.byte	0x04, 0x36
        /*00b6*/ 	.short	(.L_59 - .L_58)
.L_58:
        /*00b8*/ 	.word	0x00000008
.L_59:


//--------------------- .nv.callgraph             --------------------------
	.section	.nv.callgraph,"",@"SHT_CUDA_CALLGRAPH"
	.align	4
	.sectionentsize	8
	.align		4
        /*0000*/ 	.word	0x00000000
	.align		4
        /*0004*/ 	.word	0xffffffff
	.align		4
        /*0008*/ 	.word	0x00000000
	.align		4
        /*000c*/ 	.word	0xfffffffe
	.align		4
        /*0010*/ 	.word	0x00000000
	.align		4
        /*0014*/ 	.word	0xfffffffd
	.align		4
        /*0018*/ 	.word	0x00000000
	.align		4
        /*001c*/ 	.word	0xfffffffc


//--------------------- .text.matrix_sum          --------------------------
	.section	.text.matrix_sum,"ax",@progbits
	.align	128
        .global         matrix_sum
        .type           matrix_sum,@function
        .size           matrix_sum,(.L_x_2 - matrix_sum)
        .other          matrix_sum,@"STO_CUDA_ENTRY STV_DEFAULT"
matrix_sum:
.text.matrix_sum:
[----:B------:R-:W-:Y:S01]  /*0000*/  LDC R1, c[0x0][0x37c] ;  /* 0x0000df00ff017b82 */ /* 0x000fe20000000800 */
[----:B------:R-:W0:Y:S07]  /*0010*/  S2R R7, SR_TID.Y ;  /* 0x0000000000077919 */ /* 0x000e2e0000002200 */
[----:B------:R-:W0:Y:S01]  /*0020*/  S2UR UR5, SR_CTAID.Y ;  /* 0x00000000000579c3 */ /* 0x000e220000002600 */
[----:B------:R-:W1:Y:S01]  /*0030*/  LDCU.64 UR6, c[0x0][0x380] ;  /* 0x00007000ff0677ac */ /* 0x000e620008000a00 */
[----:B------:R-:W2:Y:S06]  /*0040*/  S2R R0, SR_TID.X ;  /* 0x0000000000007919 */ /* 0x000eac0000002100 */
[----:B------:R-:W2:Y:S01]  /*0050*/  S2UR UR4, SR_CTAID.X ;  /* 0x00000000000479c3 */ /* 0x000ea20000002500 */
[----:B0-----:R-:W-:-:S02]  /*0060*/  IADD3 R7, PT, PT, R7, UR5, RZ ;  /* 0x0000000507077c10 */ /* 0x001fc4000fffe0ff */
[----:B--2---:R-:W-:Y:S02]  /*0070*/  IADD3 R0, PT, PT, R0, UR4, RZ ;  /* 0x0000000400007c10 */ /* 0x004fe4000fffe0ff */
[----:B-1----:R-:W-:-:S04]  /*0080*/  ISETP.GE.AND P0, PT, R7, UR7, PT ;  /* 0x0000000707007c0c */ /* 0x002fc8000bf06270 */
[----:B------:R-:W-:-:S13]  /*0090*/  ISETP.GE.OR P0, PT, R0, UR6, P0 ;  /* 0x0000000600007c0c */ /* 0x000fda0008706670 */
[----:B------:R-:W-:Y:S05]  /*00a0*/  @P0 EXIT ;  /* 0x000000000000094d */ /* 0x000fea0003800000 */
[----:B------:R-:W0:Y:S01]  /*00b0*/  LDC.64 R2, c[0x0][0x388] ;  /* 0x0000e200ff027b82 */ /* 0x000e220000000a00 */
[----:B------:R-:W1:Y:S01]  /*00c0*/  LDCU UR6, c[0x0][0x390] ;  /* 0x00007200ff0677ac */ /* 0x000e620008000800 */
[----:B------:R-:W2:Y:S06]  /*00d0*/  LDCU UR7, c[0x0][0x3a0] ;  /* 0x00007400ff0777ac */ /* 0x000eac0008000800 */
[----:B------:R-:W3:Y:S01]  /*00e0*/  LDC.64 R4, c[0x0][0x398] ;  /* 0x0000e600ff047b82 */ /* 0x000ee20000000a00 */
[----:B------:R-:W4:Y:S01]  /*00f0*/  LDCU.64 UR4, c[0x0][0x358] ;  /* 0x00006b00ff0477ac */ /* 0x000f220008000a00 */
[C-C-:B-1----:R-:W-:Y:S01]  /*0100*/  IMAD R9, R7.reuse, UR6, R0.reuse ;  /* 0x0000000607097c24 */ /* 0x142fe2000f8e0200 */
[----:B------:R-:W1:Y:S01]  /*0110*/  LDCU UR6, c[0x0][0x3b0] ;  /* 0x00007600ff0677ac */ /* 0x000e620008000800 */
[----:B--2---:R-:W-:-:S02]  /*0120*/  IMAD R11, R7, UR7, R0 ;  /* 0x00000007070b7c24 */ /* 0x004fc4000f8e0200 */
[----:B0-----:R-:W-:Y:S02]  /*0130*/  IMAD.WIDE R2, R9, 0x8, R2 ;  /* 0x0000000809027825 */ /* 0x001fe400078e0202 */
[----:B------:R-:W0:Y:S04]  /*0140*/  LDC.64 R8, c[0x0][0x3a8] ;  /* 0x0000ea00ff087b82 */ /* 0x000e280000000a00 */
[----:B----4-:R-:W2:Y:S01]  /*0150*/  LDG.E.64 R2, desc[UR4][R2.64] ;  /* 0x0000000402027981 */ /* 0x010ea2000c1e1b00 */
[----:B---3--:R-:W-:-:S06]  /*0160*/  IMAD.WIDE R4, R11, 0x8, R4 ;  /* 0x000000080b047825 */ /* 0x008fcc00078e0204 */
[----:B------:R-:W2:Y:S01]  /*0170*/  LDG.E.64 R4, desc[UR4][R4.64] ;  /* 0x0000000404047981 */ /* 0x000ea2000c1e1b00 */
[----:B-1----:R-:W-:-:S04]  /*0180*/  IMAD R11, R7, UR6, R0 ;  /* 0x00000006070b7c24 */ /* 0x002fc8000f8e0200 */
[----:B0-----:R-:W-:Y:S01]  /*0190*/  IMAD.WIDE R8, R11, 0x8, R8 ;  /* 0x000000080b087825 */ /* 0x001fe200078e0208 */
[----:B--2---:R-:W-:-:S07]  /*01a0*/  DADD R6, R2, R4 ;  /* 0x0000000002067229 */ /* 0x004fce0000000004 */
[----:B------:R-:W-:Y:S01]  /*01b0*/  STG.E.64 desc[UR4][R8.64], R6 ;  /* 0x0000000608007986 */ /* 0x000fe2000c101b04 */
[----:B------:R-:W-:Y:S05]  /*01c0*/  EXIT ;  /* 0x000000000000794d */ /* 0x000fea0003800000 */
.L_x_0:
[----:B------:R-:W-:-:S00]  /*01d0*/  BRA `(.L_x_0) ;  /* 0xfffffffc00fc7947 */ /* 0x000fc0000383ffff */
[----:B------:R-:W-:-:S00]  /*01e0*/  NOP ;  /* 0x0000000000007918 */ /* 0x000fc00000000000 */
        /* <DEDUP_REMOVED lines=9> */
.L_x_2:


//--------------------- .text.hadamard            --------------------------
	.section	.text.hadamard,"ax",@progbits
	.align	128
        .global         hadamard
        .type           hadamard,@function
        .size           hadamard,(.L_x_3 - hadamard)
        .other          hadamard,@"STO_CUDA_ENTRY STV_DEFAULT"
hadamard:
.text.hadamard:
        /* <DEDUP_REMOVED lines=26> */
[----:B--2---:R-:W-:-:S07]  /*01a0*/  DMUL R6, R2, R4 ;  /* 0x0000000402067228 */ /* 0x004fce0000000000 */
[----:B------:R-:W-:Y:S01]  /*01b0*/  STG.E.64 desc[UR4][R8.64], R6 ;  /* 0x0000000608007986 */ /* 0x000fe2000c101b04 */
[----:B------:R-:W-:Y:S05]  /*01c0*/  EXIT ;  /* 0x000000000000794d */ /* 0x000fea0003800000 */
.L_x_1:
        /* <DEDUP_REMOVED lines=11> */
.L_x_3:


//--------------------- .nv.shared.reserved.0     --------------------------
	.section	.nv.shared.reserved.0,"aw",@nobits
	.weak		__nv_reservedSMEM_offset_0_alias
	.size		__nv_reservedSMEM_offset_0_alias, 0, 64
	.other		__nv_reservedSMEM_offset_0_alias,@"STO_CUDA_RESERVED_SHARED STV_DEFAULT"
__nv_reservedSMEM_offset_0_alias:
	.zero		0
	.zero		64


//--------------------- .nv.constant0.matrix_sum  --------------------------
	.section	.nv.constant0.matrix_sum,"a",@progbits
	.sectionflags	@""
	.align	4
.nv.constant0.matrix_sum:
	.zero		948


//--------------------- .nv.constant0.hadamard    --------------------------
	.section	.nv.constant0.hadamard,"a",@progbits
	.sectionflags	@""
	.align	4
.nv.constant0.hadamard:
	.zero		948


//--------------------- SYMBOLS --------------------------

	.type		.nv.reservedSmem.offset0,@object
	.size		.nv.reservedSmem.offset0,0x4
